//
// Generated by NVIDIA NVVM Compiler
//
// Compiler Build ID: CL-36424714
// Cuda compilation tools, release 13.0, V13.0.88
// Based on NVVM 20.0.0
//

.version 9.0
.target sm_100
.address_size 64

	// .globl	_Z11sumOnDevicePfS_S_i

.visible .entry _Z11sumOnDevicePfS_S_i(
	.param .u64 .ptr .align 1 _Z11sumOnDevicePfS_S_i_param_0,
	.param .u64 .ptr .align 1 _Z11sumOnDevicePfS_S_i_param_1,
	.param .u64 .ptr .align 1 _Z11sumOnDevicePfS_S_i_param_2,
	.param .u32 _Z11sumOnDevicePfS_S_i_param_3
)
{
	.reg .pred 	%p<2>;
	.reg .b32 	%r<6>;
	.reg .b32 	%f<4>;
	.reg .b64 	%rd<11>;

	ld.param.u64 	%rd1, [_Z11sumOnDevicePfS_S_i_param_0];
	ld.param.u64 	%rd2, [_Z11sumOnDevicePfS_S_i_param_1];
	ld.param.u64 	%rd3, [_Z11sumOnDevicePfS_S_i_param_2];
	ld.param.u32 	%r2, [_Z11sumOnDevicePfS_S_i_param_3];
	mov.u32 	%r3, %ctaid.x;
	mov.u32 	%r4, %ntid.x;
	mov.u32 	%r5, %tid.x;
	mad.lo.s32 	%r1, %r3, %r4, %r5;
	setp.ge.s32 	%p1, %r1, %r2;
	@%p1 bra 	$L__BB0_2;
	cvta.to.global.u64 	%rd4, %rd1;
	cvta.to.global.u64 	%rd5, %rd2;
	cvta.to.global.u64 	%rd6, %rd3;
	mul.wide.s32 	%rd7, %r1, 4;
	add.s64 	%rd8, %rd4, %rd7;
	ld.global.f32 	%f1, [%rd8];
	add.s64 	%rd9, %rd5, %rd7;
	ld.global.f32 	%f2, [%rd9];
	add.f32 	%f3, %f1, %f2;
	add.s64 	%rd10, %rd6, %rd7;
	st.global.f32 	[%rd10], %f3;
$L__BB0_2:
	ret;

}


// ===== COMPILED SASS (sm_100) =====

	.target	sm_100

	.elftype	@"ET_EXEC"


//--------------------- .note.nv.tkinfo           --------------------------
	.section	.note.nv.tkinfo,"",@"SHT_NOTE"
	.sectionflags	@"SHF_NOTE_NV_TKINFO"
	.tkinfo
        /*0018*/ 	.word	0x00000002
        /*0030*/ 	.string	""
        /*0030*/ 	.string	"ptxas"
        /*0030*/ 	.string	"Cuda compilation tools, release 13.0, V13.0.88"
        /*0030*/ 	.string	"Build cuda_13.0.r13.0/compiler.36424714_0"
        /*0030*/ 	.string	"-arch sm_100 -m 64 "



//--------------------- .note.nv.cuinfo           --------------------------
	.section	.note.nv.cuinfo,"",@"SHT_NOTE"
	.sectionflags	@"SHF_NOTE_NV_CUINFO"
        /*0018*/ 	.short	0x0002
        /*001a*/ 	.short	0x0064
        /*001c*/ 	.short	0x0082
	.zero		2


//--------------------- .nv.info                  --------------------------
	.section	.nv.info,"",@"SHT_CUDA_INFO"
	.align	4


	//----- nvinfo : EIATTR_REGCOUNT
	.align		4
        /*0000*/ 	.byte	0x04, 0x2f
        /*0002*/ 	.short	(.L_1 - .L_0)
	.align		4
.L_0:
        /*0004*/ 	.word	index@(_Z11sumOnDevicePfS_S_i)
        /*0008*/ 	.word	0x0000000c


	//----- nvinfo : EIATTR_FRAME_SIZE
	.align		4
.L_1:
        /*000c*/ 	.byte	0x04, 0x11
        /*000e*/ 	.short	(.L_3 - .L_2)
	.align		4
.L_2:
        /*0010*/ 	.word	index@(_Z11sumOnDevicePfS_S_i)
        /*0014*/ 	.word	0x00000000


	//----- nvinfo : EIATTR_MIN_STACK_SIZE
	.align		4
.L_3:
        /*0018*/ 	.byte	0x04, 0x12
        /*001a*/ 	.short	(.L_5 - .L_4)
	.align		4
.L_4:
        /*001c*/ 	.word	index@(_Z11sumOnDevicePfS_S_i)
        /*0020*/ 	.word	0x00000000
.L_5:


//--------------------- .nv.compat                --------------------------
	.section	.nv.compat,"",@"SHT_CUDA_COMPAT_INFO"
	.align	4
        /*0000*/ 	.byte	0x02, 0x09, 0x00, 0x00, 0x02, 0x02, 0x01, 0x00, 0x02, 0x05, 0x05, 0x00, 0x03, 0x07, 0x01, 0x01
        /*0010*/ 	.byte	0x02, 0x03, 0x00, 0x00, 0x02, 0x06, 0x01, 0x00, 0x04, 0x0b, 0x08, 0x00, 0x09, 0x00, 0x00, 0x00
        /*0020*/ 	.byte	0x00, 0x00, 0x00, 0x00


//--------------------- .nv.info._Z11sumOnDevicePfS_S_i --------------------------
	.section	.nv.info._Z11sumOnDevicePfS_S_i,"",@"SHT_CUDA_INFO"
	.sectionflags	@""
	.align	4


	//----- nvinfo : EIATTR_CUDA_API_VERSION
	.align		4
        /*0000*/ 	.byte	0x04, 0x37
        /*0002*/ 	.short	(.L_7 - .L_6)
.L_6:
        /*0004*/ 	.word	0x00000082


	//----- nvinfo : EIATTR_KPARAM_INFO
	.align		4
.L_7:
        /*0008*/ 	.byte	0x04, 0x17
        /*000a*/ 	.short	(.L_9 - .L_8)
.L_8:
        /*000c*/ 	.word	0x00000000
        /*0010*/ 	.short	0x0003
        /*0012*/ 	.short	0x0018
        /*0014*/ 	.byte	0x00, 0xf0, 0x11, 0x00


	//----- nvinfo : EIATTR_KPARAM_INFO
	.align		4
.L_9:
        /*0018*/ 	.byte	0x04, 0x17
        /*001a*/ 	.short	(.L_11 - .L_10)
.L_10:
        /*001c*/ 	.word	0x00000000
        /*0020*/ 	.short	0x0002
        /*0022*/ 	.short	0x0010
        /*0024*/ 	.byte	0x00, 0xf5, 0x21, 0x00


	//----- nvinfo : EIATTR_KPARAM_INFO
	.align		4
.L_11:
        /*0028*/ 	.byte	0x04, 0x17
        /*002a*/ 	.short	(.L_13 - .L_12)
.L_12:
        /*002c*/ 	.word	0x00000000
        /*0030*/ 	.short	0x0001
        /*0032*/ 	.short	0x0008
        /*0034*/ 	.byte	0x00, 0xf5, 0x21, 0x00


	//----- nvinfo : EIATTR_KPARAM_INFO
	.align		4
.L_13:
        /*0038*/ 	.byte	0x04, 0x17
        /*003a*/ 	.short	(.L_15 - .L_14)
.L_14:
        /*003c*/ 	.word	0x00000000
        /*0040*/ 	.short	0x0000
        /*0042*/ 	.short	0x0000
        /*0044*/ 	.byte	0x00, 0xf5, 0x21, 0x00


	//----- nvinfo : EIATTR_SPARSE_MMA_MASK
	.align		4
.L_15:
        /*0048*/ 	.byte	0x03, 0x50
        /*004a*/ 	.short	0x0000


	//----- nvinfo : EIATTR_MAXREG_COUNT
	.align		4
        /*004c*/ 	.byte	0x03, 0x1b
        /*004e*/ 	.short	0x00ff


	//----- nvinfo : EIATTR_MERCURY_ISA_VERSION
	.align		4
        /*0050*/ 	.byte	0x03, 0x5f
        /*0052*/ 	.short	0x0101


	//----- nvinfo : EIATTR_VRC_CTA_INIT_COUNT
	.align		4
        /*0054*/ 	.byte	0x02, 0x4a
	.zero		1
	.zero		1


	//----- nvinfo : EIATTR_EXIT_INSTR_OFFSETS
	.align		4
        /*0058*/ 	.byte	0x04, 0x1c
        /*005a*/ 	.short	(.L_17 - .L_16)


	//   ....[0]....
.L_16:
        /*005c*/ 	.word	0x00000070


	//   ....[1]....
        /*0060*/ 	.word	0x00000130


	//----- nvinfo : EIATTR_CBANK_PARAM_SIZE
	.align		4
.L_17:
        /*0064*/ 	.byte	0x03, 0x19
        /*0066*/ 	.short	0x001c


	//----- nvinfo : EIATTR_PARAM_CBANK
	.align		4
        /*0068*/ 	.byte	0x04, 0x0a
        /*006a*/ 	.short	(.L_19 - .L_18)
	.align		4
.L_18:
        /*006c*/ 	.word	index@(.nv.constant0._Z11sumOnDevicePfS_S_i)
        /*0070*/ 	.short	0x0380
        /*0072*/ 	.short	0x001c


	//----- nvinfo : EIATTR_SW_WAR
	.align		4
.L_19:
        /*0074*/ 	.byte	0x04, 0x36
        /*0076*/ 	.short	(.L_21 - .L_20)
.L_20:
        /*0078*/ 	.word	0x00000008
.L_21:


//--------------------- .nv.callgraph             --------------------------
	.section	.nv.callgraph,"",@"SHT_CUDA_CALLGRAPH"
	.align	4
	.sectionentsize	8
	.align		4
        /*0000*/ 	.word	0x00000000
	.align		4
        /*0004*/ 	.word	0xffffffff
	.align		4
        /*0008*/ 	.word	0x00000000
	.align		4
        /*000c*/ 	.word	0xfffffffe
	.align		4
        /*0010*/ 	.word	0x00000000
	.align		4
        /*0014*/ 	.word	0xfffffffd
	.align		4
        /*0018*/ 	.word	0x00000000
	.align		4
        /*001c*/ 	.word	0xfffffffc


//--------------------- .text._Z11sumOnDevicePfS_S_i --------------------------
	.section	.text._Z11sumOnDevicePfS_S_i,"ax",@progbits
	.align	128
        .global         _Z11sumOnDevicePfS_S_i
        .type           _Z11sumOnDevicePfS_S_i,@function
        .size           _Z11sumOnDevicePfS_S_i,(.L_x_1 - _Z11sumOnDevicePfS_S_i)
        .other          _Z11sumOnDevicePfS_S_i,@"STO_CUDA_ENTRY STV_DEFAULT"
_Z11sumOnDevicePfS_S_i:
.text._Z11sumOnDevicePfS_S_i:
[----:B------:R-:W-:Y:S01]  /*0000*/  LDC R1, c[0x0][0x37c] ;  /* 0x0000df00ff017b82 */ /* 0x000fe20000000800 */
[----:B------:R-:W0:Y:S07]  /*0010*/  S2R R0, SR_TID.X ;  /* 0x0000000000007919 */ /* 0x000e2e0000002100 */
[----:B------:R-:W0:Y:S01]  /*0020*/  S2UR UR4, SR_CTAID.X ;  /* 0x00000000000479c3 */ /* 0x000e220000002500 */
[----:B------:R-:W1:Y:S07]  /*0030*/  LDCU UR5, c[0x0][0x398] ;  /* 0x00007300ff0577ac */ /* 0x000e6e0008000800 */
[----:B------:R-:W0:Y:S02]  /*0040*/  LDC R9, c[0x0][0x360] ;  /* 0x0000d800ff097b82 */ /* 0x000e240000000800 */
[----:B0-----:R-:W-:-:S05]  /*0050*/  IMAD R9, R9, UR4, R0 ;  /* 0x0000000409097c24 */ /* 0x001fca000f8e0200 */
[----:B-1----:R-:W-:-:S13]  /*0060*/  ISETP.GE.AND P0, PT, R9, UR5, PT ;  /* 0x0000000509007c0c */ /* 0x002fda000bf06270 */
[----:B------:R-:W-:Y:S05]  /*0070*/  @P0 EXIT ;  /* 0x000000000000094d */ /* 0x000fea0003800000 */
[----:B------:R-:W0:Y:S01]  /*0080*/  LDC.64 R2, c[0x0][0x380] ;  /* 0x0000e000ff027b82 */ /* 0x000e220000000a00 */
[----:B------:R-:W1:Y:S07]  /*0090*/  LDCU.64 UR4, c[0x0][0x358] ;  /* 0x00006b00ff0477ac */ /* 0x000e6e0008000a00 */
[----:B------:R-:W2:Y:S08]  /*00a0*/  LDC.64 R4, c[0x0][0x388] ;  /* 0x0000e200ff047b82 */ /* 0x000eb00000000a00 */
[----:B------:R-:W3:Y:S01]  /*00b0*/  LDC.64 R6, c[0x0][0x390] ;  /* 0x0000e400ff067b82 */ /* 0x000ee20000000a00 */
[----:B0-----:R-:W-:-:S06]  /*00c0*/  IMAD.WIDE R2, R9, 0x4, R2 ;  /* 0x0000000409027825 */ /* 0x001fcc00078e0202 */
[----:B-1----:R-:W4:Y:S01]  /*00d0*/  LDG.E R2, desc[UR4][R2.64] ;  /* 0x0000000402027981 */ /* 0x002f22000c1e1900 */
[----:B--2---:R-:W-:-:S06]  /*00e0*/  IMAD.WIDE R4, R9, 0x4, R4 ;  /* 0x0000000409047825 */ /* 0x004fcc00078e0204 */
[----:B------:R-:W4:Y:S01]  /*00f0*/  LDG.E R5, desc[UR4][R4.64] ;  /* 0x0000000404057981 */ /* 0x000f22000c1e1900 */
[----:B---3--:R-:W-:-:S04]  /*0100*/  IMAD.WIDE R6, R9, 0x4, R6 ;  /* 0x0000000409067825 */ /* 0x008fc800078e0206 */
[----:B----4-:R-:W-:-:S05]  /*0110*/  FADD R9, R2, R5 ;  /* 0x0000000502097221 */ /* 0x010fca0000000000 */
[----:B------:R-:W-:Y:S01]  /*0120*/  STG.E desc[UR4][R6.64], R9 ;  /* 0x0000000906007986 */ /* 0x000fe2000c101904 */
[----:B------:R-:W-:Y:S05]  /*0130*/  EXIT ;  /* 0x000000000000794d */ /* 0x000fea0003800000 */
.L_x_0:
[----:B------:R-:W-:-:S00]  /*0140*/  BRA `(.L_x_0) ;  /* 0xfffffffc00fc7947 */ /* 0x000fc0000383ffff */
[----:B------:R-:W-:-:S00]  /*0150*/  NOP ;  /* 0x0000000000007918 */ /* 0x000fc00000000000 */
        /* <DEDUP_REMOVED lines=10> */
.L_x_1:


//--------------------- .nv.shared.reserved.0     --------------------------
	.section	.nv.shared.reserved.0,"aw",@nobits
	.weak		__nv_reservedSMEM_offset_0_alias
	.size		__nv_reservedSMEM_offset_0_alias, 0, 64
	.other		__nv_reservedSMEM_offset_0_alias,@"STO_CUDA_RESERVED_SHARED STV_DEFAULT"
__nv_reservedSMEM_offset_0_alias:
	.zero		0
	.zero		64


//--------------------- .nv.constant0._Z11sumOnDevicePfS_S_i --------------------------
	.section	.nv.constant0._Z11sumOnDevicePfS_S_i,"a",@progbits
	.sectionflags	@""
	.align	4
.nv.constant0._Z11sumOnDevicePfS_S_i:
	.zero		924


//--------------------- SYMBOLS --------------------------

	.type		.nv.reservedSmem.offset0,@object
	.size		.nv.reservedSmem.offset0,0x4
